//
// Generated by NVIDIA NVVM Compiler
//
// Compiler Build ID: CL-36424714
// Cuda compilation tools, release 13.0, V13.0.88
// Based on NVVM 20.0.0
//

.version 9.0
.target sm_100
.address_size 64

	// .globl	_Z20wmma_matrix_multiplyPK6__halfS1_Pfiii

.visible .entry _Z20wmma_matrix_multiplyPK6__halfS1_Pfiii(
	.param .u64 .ptr .align 1 _Z20wmma_matrix_multiplyPK6__halfS1_Pfiii_param_0,
	.param .u64 .ptr .align 1 _Z20wmma_matrix_multiplyPK6__halfS1_Pfiii_param_1,
	.param .u64 .ptr .align 1 _Z20wmma_matrix_multiplyPK6__halfS1_Pfiii_param_2,
	.param .u32 _Z20wmma_matrix_multiplyPK6__halfS1_Pfiii_param_3,
	.param .u32 _Z20wmma_matrix_multiplyPK6__halfS1_Pfiii_param_4,
	.param .u32 _Z20wmma_matrix_multiplyPK6__halfS1_Pfiii_param_5
)
{
	.reg .pred 	%p<6>;
	.reg .b32 	%r<146>;
	.reg .b32 	%f<125>;
	.reg .b64 	%rd<50>;

	ld.param.u64 	%rd7, [_Z20wmma_matrix_multiplyPK6__halfS1_Pfiii_param_0];
	ld.param.u32 	%r34, [_Z20wmma_matrix_multiplyPK6__halfS1_Pfiii_param_4];
	ld.param.u32 	%r35, [_Z20wmma_matrix_multiplyPK6__halfS1_Pfiii_param_5];
	cvta.to.global.u64 	%rd1, %rd7;
	mov.u32 	%r36, %ctaid.x;
	mov.u32 	%r37, %ntid.x;
	mov.u32 	%r38, %tid.x;
	mad.lo.s32 	%r39, %r36, %r37, %r38;
	shr.u32 	%r1, %r39, 5;
	setp.lt.s32 	%p1, %r34, 1;
	mov.f32 	%f117, 0f00000000;
	mov.f32 	%f118, %f117;
	mov.f32 	%f119, %f117;
	mov.f32 	%f120, %f117;
	mov.f32 	%f121, %f117;
	mov.f32 	%f122, %f117;
	mov.f32 	%f123, %f117;
	mov.f32 	%f124, %f117;
	@%p1 bra 	$L__BB0_7;
	mul.lo.s32 	%r41, %r1, %r34;
	shl.b32 	%r2, %r41, 4;
	add.s32 	%r42, %r34, -1;
	shr.u32 	%r43, %r42, 4;
	add.s32 	%r3, %r43, 1;
	and.b32  	%r4, %r3, 3;
	setp.lt.u32 	%p2, %r34, 49;
	mov.b32 	%r142, 0;
	mov.f32 	%f117, 0f00000000;
	@%p2 bra 	$L__BB0_4;
	mul.wide.u32 	%rd8, %r2, 2;
	add.s64 	%rd9, %rd8, %rd1;
	add.s64 	%rd49, %rd9, 64;
	mul.lo.s32 	%r139, %r35, 48;
	shl.b32 	%r138, %r35, 5;
	shl.b32 	%r137, %r35, 4;
	and.b32  	%r45, %r3, 536870908;
	neg.s32 	%r135, %r45;
	mov.f32 	%f117, 0f00000000;
	mov.b32 	%r136, 0;
	mov.u32 	%r140, %r2;
	mov.f32 	%f118, %f117;
	mov.f32 	%f119, %f117;
	mov.f32 	%f120, %f117;
	mov.f32 	%f121, %f117;
	mov.f32 	%f122, %f117;
	mov.f32 	%f123, %f117;
	mov.f32 	%f124, %f117;
	mov.u32 	%r142, %r136;
$L__BB0_3:
	ld.param.u64 	%rd46, [_Z20wmma_matrix_multiplyPK6__halfS1_Pfiii_param_1];
	mul.wide.u32 	%rd10, %r140, 2;
	add.s64 	%rd11, %rd1, %rd10;
	wmma.load.a.sync.aligned.row.m16n16k16.global.f16 	{%r46, %r47, %r48, %r49, %r50, %r51, %r52, %r53}, [%rd11], %r34;
	cvt.s64.s32 	%rd12, %r136;
	mov.u32 	%r54, %ctaid.y;
	shl.b32 	%r55, %r54, 4;
	cvt.u64.u32 	%rd13, %r55;
	add.s64 	%rd14, %rd12, %rd13;
	cvta.to.global.u64 	%rd15, %rd46;
	shl.b64 	%rd16, %rd14, 1;
	add.s64 	%rd17, %rd15, %rd16;
	wmma.load.b.sync.aligned.row.m16n16k16.global.f16 	{%r56, %r57, %r58, %r59, %r60, %r61, %r62, %r63}, [%rd17], %r35;
	wmma.mma.sync.aligned.row.row.m16n16k16.f32.f32 {%f61, %f62, %f63, %f64, %f65, %f66, %f67, %f68}, {%r46, %r47, %r48, %r49, %r50, %r51, %r52, %r53}, {%r56, %r57, %r58, %r59, %r60, %r61, %r62, %r63}, {%f124, %f123, %f122, %f121, %f120, %f119, %f118, %f117};
	add.s64 	%rd18, %rd49, -32;
	wmma.load.a.sync.aligned.row.m16n16k16.global.f16 	{%r64, %r65, %r66, %r67, %r68, %r69, %r70, %r71}, [%rd18], %r34;
	cvt.s64.s32 	%rd19, %r137;
	add.s64 	%rd20, %rd19, %rd13;
	shl.b64 	%rd21, %rd20, 1;
	add.s64 	%rd22, %rd15, %rd21;
	wmma.load.b.sync.aligned.row.m16n16k16.global.f16 	{%r72, %r73, %r74, %r75, %r76, %r77, %r78, %r79}, [%rd22], %r35;
	wmma.mma.sync.aligned.row.row.m16n16k16.f32.f32 {%f69, %f70, %f71, %f72, %f73, %f74, %f75, %f76}, {%r64, %r65, %r66, %r67, %r68, %r69, %r70, %r71}, {%r72, %r73, %r74, %r75, %r76, %r77, %r78, %r79}, {%f61, %f62, %f63, %f64, %f65, %f66, %f67, %f68};
	wmma.load.a.sync.aligned.row.m16n16k16.global.f16 	{%r80, %r81, %r82, %r83, %r84, %r85, %r86, %r87}, [%rd49], %r34;
	cvt.s64.s32 	%rd23, %r138;
	add.s64 	%rd24, %rd23, %rd13;
	shl.b64 	%rd25, %rd24, 1;
	add.s64 	%rd26, %rd15, %rd25;
	wmma.load.b.sync.aligned.row.m16n16k16.global.f16 	{%r88, %r89, %r90, %r91, %r92, %r93, %r94, %r95}, [%rd26], %r35;
	wmma.mma.sync.aligned.row.row.m16n16k16.f32.f32 {%f77, %f78, %f79, %f80, %f81, %f82, %f83, %f84}, {%r80, %r81, %r82, %r83, %r84, %r85, %r86, %r87}, {%r88, %r89, %r90, %r91, %r92, %r93, %r94, %r95}, {%f69, %f70, %f71, %f72, %f73, %f74, %f75, %f76};
	add.s64 	%rd27, %rd49, 32;
	wmma.load.a.sync.aligned.row.m16n16k16.global.f16 	{%r96, %r97, %r98, %r99, %r100, %r101, %r102, %r103}, [%rd27], %r34;
	cvt.s64.s32 	%rd28, %r139;
	add.s64 	%rd29, %rd28, %rd13;
	shl.b64 	%rd30, %rd29, 1;
	add.s64 	%rd31, %rd15, %rd30;
	wmma.load.b.sync.aligned.row.m16n16k16.global.f16 	{%r104, %r105, %r106, %r107, %r108, %r109, %r110, %r111}, [%rd31], %r35;
	wmma.mma.sync.aligned.row.row.m16n16k16.f32.f32 {%f124, %f123, %f122, %f121, %f120, %f119, %f118, %f117}, {%r96, %r97, %r98, %r99, %r100, %r101, %r102, %r103}, {%r104, %r105, %r106, %r107, %r108, %r109, %r110, %r111}, {%f77, %f78, %f79, %f80, %f81, %f82, %f83, %f84};
	add.s32 	%r142, %r142, 64;
	add.s64 	%rd49, %rd49, 128;
	add.s32 	%r140, %r140, 64;
	shl.b32 	%r112, %r35, 6;
	add.s32 	%r139, %r139, %r112;
	add.s32 	%r138, %r138, %r112;
	add.s32 	%r137, %r137, %r112;
	add.s32 	%r136, %r136, %r112;
	add.s32 	%r135, %r135, 4;
	setp.ne.s32 	%p3, %r135, 0;
	@%p3 bra 	$L__BB0_3;
$L__BB0_4:
	setp.eq.s32 	%p4, %r4, 0;
	@%p4 bra 	$L__BB0_7;
	mul.lo.s32 	%r145, %r142, %r35;
	shl.b32 	%r25, %r35, 4;
	add.s32 	%r144, %r142, %r2;
	neg.s32 	%r143, %r4;
$L__BB0_6:
	.pragma "nounroll";
	ld.param.u64 	%rd47, [_Z20wmma_matrix_multiplyPK6__halfS1_Pfiii_param_1];
	mul.wide.u32 	%rd32, %r144, 2;
	add.s64 	%rd33, %rd1, %rd32;
	wmma.load.a.sync.aligned.row.m16n16k16.global.f16 	{%r113, %r114, %r115, %r116, %r117, %r118, %r119, %r120}, [%rd33], %r34;
	cvt.s64.s32 	%rd34, %r145;
	mov.u32 	%r121, %ctaid.y;
	shl.b32 	%r122, %r121, 4;
	cvt.u64.u32 	%rd35, %r122;
	add.s64 	%rd36, %rd34, %rd35;
	cvta.to.global.u64 	%rd37, %rd47;
	shl.b64 	%rd38, %rd36, 1;
	add.s64 	%rd39, %rd37, %rd38;
	wmma.load.b.sync.aligned.row.m16n16k16.global.f16 	{%r123, %r124, %r125, %r126, %r127, %r128, %r129, %r130}, [%rd39], %r35;
	wmma.mma.sync.aligned.row.row.m16n16k16.f32.f32 {%f124, %f123, %f122, %f121, %f120, %f119, %f118, %f117}, {%r113, %r114, %r115, %r116, %r117, %r118, %r119, %r120}, {%r123, %r124, %r125, %r126, %r127, %r128, %r129, %r130}, {%f124, %f123, %f122, %f121, %f120, %f119, %f118, %f117};
	add.s32 	%r145, %r145, %r25;
	add.s32 	%r144, %r144, 16;
	add.s32 	%r143, %r143, 1;
	setp.ne.s32 	%p5, %r143, 0;
	@%p5 bra 	$L__BB0_6;
$L__BB0_7:
	ld.param.u64 	%rd48, [_Z20wmma_matrix_multiplyPK6__halfS1_Pfiii_param_2];
	cvta.to.global.u64 	%rd40, %rd48;
	mul.lo.s32 	%r131, %r1, %r35;
	shl.b32 	%r132, %r131, 4;
	cvt.s64.s32 	%rd41, %r132;
	mov.u32 	%r133, %ctaid.y;
	shl.b32 	%r134, %r133, 4;
	cvt.u64.u32 	%rd42, %r134;
	add.s64 	%rd43, %rd41, %rd42;
	shl.b64 	%rd44, %rd43, 2;
	add.s64 	%rd45, %rd40, %rd44;
	wmma.store.d.sync.aligned.row.m16n16k16.global.f32 	[%rd45], {%f124, %f123, %f122, %f121, %f120, %f119, %f118, %f117}, %r35;
	ret;

}


// ===== COMPILED SASS (sm_100) =====

	.target	sm_100

	.elftype	@"ET_EXEC"


//--------------------- .note.nv.tkinfo           --------------------------
	.section	.note.nv.tkinfo,"",@"SHT_NOTE"
	.sectionflags	@"SHF_NOTE_NV_TKINFO"
	.tkinfo
        /*0018*/ 	.word	0x00000002
        /*0030*/ 	.string	""
        /*0030*/ 	.string	"ptxas"
        /*0030*/ 	.string	"Cuda compilation tools, release 13.0, V13.0.88"
        /*0030*/ 	.string	"Build cuda_13.0.r13.0/compiler.36424714_0"
        /*0030*/ 	.string	"-arch sm_100 -m 64 "



//--------------------- .note.nv.cuinfo           --------------------------
	.section	.note.nv.cuinfo,"",@"SHT_NOTE"
	.sectionflags	@"SHF_NOTE_NV_CUINFO"
        /*0018*/ 	.short	0x0002
        /*001a*/ 	.short	0x0064
        /*001c*/ 	.short	0x0082
	.zero		2


//--------------------- .nv.info                  --------------------------
	.section	.nv.info,"",@"SHT_CUDA_INFO"
	.align	4


	//----- nvinfo : EIATTR_REGCOUNT
	.align		4
        /*0000*/ 	.byte	0x04, 0x2f
        /*0002*/ 	.short	(.L_1 - .L_0)
	.align		4
.L_0:
        /*0004*/ 	.word	index@(_Z20wmma_matrix_multiplyPK6__halfS1_Pfiii)
        /*0008*/ 	.word	0x0000002c


	//----- nvinfo : EIATTR_FRAME_SIZE
	.align		4
.L_1:
        /*000c*/ 	.byte	0x04, 0x11
        /*000e*/ 	.short	(.L_3 - .L_2)
	.align		4
.L_2:
        /*0010*/ 	.word	index@(_Z20wmma_matrix_multiplyPK6__halfS1_Pfiii)
        /*0014*/ 	.word	0x00000000


	//----- nvinfo : EIATTR_MIN_STACK_SIZE
	.align		4
.L_3:
        /*0018*/ 	.byte	0x04, 0x12
        /*001a*/ 	.short	(.L_5 - .L_4)
	.align		4
.L_4:
        /*001c*/ 	.word	index@(_Z20wmma_matrix_multiplyPK6__halfS1_Pfiii)
        /*0020*/ 	.word	0x00000000
.L_5:


//--------------------- .nv.compat                --------------------------
	.section	.nv.compat,"",@"SHT_CUDA_COMPAT_INFO"
	.align	4
        /*0000*/ 	.byte	0x02, 0x09, 0x00, 0x00, 0x02, 0x02, 0x01, 0x00, 0x02, 0x05, 0x05, 0x00, 0x03, 0x07, 0x01, 0x01
        /*0010*/ 	.byte	0x02, 0x03, 0x00, 0x00, 0x02, 0x06, 0x01, 0x00, 0x04, 0x0b, 0x08, 0x00, 0x09, 0x00, 0x00, 0x00
        /*0020*/ 	.byte	0x00, 0x00, 0x00, 0x00


//--------------------- .nv.info._Z20wmma_matrix_multiplyPK6__halfS1_Pfiii --------------------------
	.section	.nv.info._Z20wmma_matrix_multiplyPK6__halfS1_Pfiii,"",@"SHT_CUDA_INFO"
	.sectionflags	@""
	.align	4


	//----- nvinfo : EIATTR_CUDA_API_VERSION
	.align		4
        /*0000*/ 	.byte	0x04, 0x37
        /*0002*/ 	.short	(.L_7 - .L_6)
.L_6:
        /*0004*/ 	.word	0x00000082


	//----- nvinfo : EIATTR_KPARAM_INFO
	.align		4
.L_7:
        /*0008*/ 	.byte	0x04, 0x17
        /*000a*/ 	.short	(.L_9 - .L_8)
.L_8:
        /*000c*/ 	.word	0x00000000
        /*0010*/ 	.short	0x0005
        /*0012*/ 	.short	0x0020
        /*0014*/ 	.byte	0x00, 0xf0, 0x11, 0x00


	//----- nvinfo : EIATTR_KPARAM_INFO
	.align		4
.L_9:
        /*0018*/ 	.byte	0x04, 0x17
        /*001a*/ 	.short	(.L_11 - .L_10)
.L_10:
        /*001c*/ 	.word	0x00000000
        /*0020*/ 	.short	0x0004
        /*0022*/ 	.short	0x001c
        /*0024*/ 	.byte	0x00, 0xf0, 0x11, 0x00


	//----- nvinfo : EIATTR_KPARAM_INFO
	.align		4
.L_11:
        /*0028*/ 	.byte	0x04, 0x17
        /*002a*/ 	.short	(.L_13 - .L_12)
.L_12:
        /*002c*/ 	.word	0x00000000
        /*0030*/ 	.short	0x0003
        /*0032*/ 	.short	0x0018
        /*0034*/ 	.byte	0x00, 0xf0, 0x11, 0x00


	//----- nvinfo : EIATTR_KPARAM_INFO
	.align		4
.L_13:
        /*0038*/ 	.byte	0x04, 0x17
        /*003a*/ 	.short	(.L_15 - .L_14)
.L_14:
        /*003c*/ 	.word	0x00000000
        /*0040*/ 	.short	0x0002
        /*0042*/ 	.short	0x0010
        /*0044*/ 	.byte	0x00, 0xf5, 0x21, 0x00


	//----- nvinfo : EIATTR_KPARAM_INFO
	.align		4
.L_15:
        /*0048*/ 	.byte	0x04, 0x17
        /*004a*/ 	.short	(.L_17 - .L_16)
.L_16:
        /*004c*/ 	.word	0x00000000
        /*0050*/ 	.short	0x0001
        /*0052*/ 	.short	0x0008
        /*0054*/ 	.byte	0x00, 0xf5, 0x21, 0x00


	//----- nvinfo : EIATTR_KPARAM_INFO
	.align		4
.L_17:
        /*0058*/ 	.byte	0x04, 0x17
        /*005a*/ 	.short	(.L_19 - .L_18)
.L_18:
        /*005c*/ 	.word	0x00000000
        /*0060*/ 	.short	0x0000
        /*0062*/ 	.short	0x0000
        /*0064*/ 	.byte	0x00, 0xf5, 0x21, 0x00


	//----- nvinfo : EIATTR_SPARSE_MMA_MASK
	.align		4
.L_19:
        /*0068*/ 	.byte	0x03, 0x50
        /*006a*/ 	.short	0x0000


	//----- nvinfo : EIATTR_WMMA_USED
	.align		4
        /*006c*/ 	.byte	0x01, 0x2b
	.zero		2


	//----- nvinfo : EIATTR_MAXREG_COUNT
	.align		4
        /*0070*/ 	.byte	0x03, 0x1b
        /*0072*/ 	.short	0x00ff


	//----- nvinfo : EIATTR_MERCURY_ISA_VERSION
	.align		4
        /*0074*/ 	.byte	0x03, 0x5f
        /*0076*/ 	.short	0x0101


	//----- nvinfo : EIATTR_VRC_CTA_INIT_COUNT
	.align		4
        /*0078*/ 	.byte	0x02, 0x4a
	.zero		1
	.zero		1


	//----- nvinfo : EIATTR_EXIT_INSTR_OFFSETS
	.align		4
        /*007c*/ 	.byte	0x04, 0x1c
        /*007e*/ 	.short	(.L_21 - .L_20)


	//   ....[0]....
.L_20:
        /*0080*/ 	.word	0x00000f20


	//----- nvinfo : EIATTR_CBANK_PARAM_SIZE
	.align		4
.L_21:
        /*0084*/ 	.byte	0x03, 0x19
        /*0086*/ 	.short	0x0024


	//----- nvinfo : EIATTR_PARAM_CBANK
	.align		4
        /*0088*/ 	.byte	0x04, 0x0a
        /*008a*/ 	.short	(.L_23 - .L_22)
	.align		4
.L_22:
        /*008c*/ 	.word	index@(.nv.constant0._Z20wmma_matrix_multiplyPK6__halfS1_Pfiii)
        /*0090*/ 	.short	0x0380
        /*0092*/ 	.short	0x0024


	//----- nvinfo : EIATTR_SW_WAR
	.align		4
.L_23:
        /*0094*/ 	.byte	0x04, 0x36
        /*0096*/ 	.short	(.L_25 - .L_24)
.L_24:
        /*0098*/ 	.word	0x00000008
.L_25:


//--------------------- .nv.callgraph             --------------------------
	.section	.nv.callgraph,"",@"SHT_CUDA_CALLGRAPH"
	.align	4
	.sectionentsize	8
	.align		4
        /*0000*/ 	.word	0x00000000
	.align		4
        /*0004*/ 	.word	0xffffffff
	.align		4
        /*0008*/ 	.word	0x00000000
	.align		4
        /*000c*/ 	.word	0xfffffffe
	.align		4
        /*0010*/ 	.word	0x00000000
	.align		4
        /*0014*/ 	.word	0xfffffffd
	.align		4
        /*0018*/ 	.word	0x00000000
	.align		4
        /*001c*/ 	.word	0xfffffffc


//--------------------- .text._Z20wmma_matrix_multiplyPK6__halfS1_Pfiii --------------------------
	.section	.text._Z20wmma_matrix_multiplyPK6__halfS1_Pfiii,"ax",@progbits
	.align	128
        .global         _Z20wmma_matrix_multiplyPK6__halfS1_Pfiii
        .type           _Z20wmma_matrix_multiplyPK6__halfS1_Pfiii,@function
        .size           _Z20wmma_matrix_multiplyPK6__halfS1_Pfiii,(.L_x_5 - _Z20wmma_matrix_multiplyPK6__halfS1_Pfiii)
        .other          _Z20wmma_matrix_multiplyPK6__halfS1_Pfiii,@"STO_CUDA_ENTRY STV_DEFAULT"
_Z20wmma_matrix_multiplyPK6__halfS1_Pfiii:
.text._Z20wmma_matrix_multiplyPK6__halfS1_Pfiii:
[----:B------:R-:W-:Y:S01]  /*0000*/  LDC R1, c[0x0][0x37c] ;  /* 0x0000df00ff017b82 */ /* 0x000fe20000000800 */
[----:B------:R-:W0:Y:S07]  /*0010*/  S2R R3, SR_TID.X ;  /* 0x0000000000037919 */ /* 0x000e2e0000002100 */
[----:B------:R-:W0:Y:S01]  /*0020*/  S2UR UR4, SR_CTAID.X ;  /* 0x00000000000479c3 */ /* 0x000e220000002500 */
[----:B------:R-:W1:Y:S01]  /*0030*/  LDCU UR17, c[0x0][0x39c] ;  /* 0x00007380ff1177ac */ /* 0x000e620008000800 */
[----:B------:R-:W-:-:S02]  /*0040*/  CS2R R10, SRZ ;  /* 0x00000000000a7805 */ /* 0x000fc4000001ff00 */
[----:B------:R-:W-:Y:S02]  /*0050*/  CS2R R8, SRZ ;  /* 0x0000000000087805 */ /* 0x000fe4000001ff00 */
[----:B------:R-:W-:Y:S02]  /*0060*/  CS2R R22, SRZ ;  /* 0x0000000000167805 */ /* 0x000fe4000001ff00 */
[----:B------:R-:W-:Y:S01]  /*0070*/  CS2R R20, SRZ ;  /* 0x0000000000147805 */ /* 0x000fe2000001ff00 */
[----:B------:R-:W2:Y:S01]  /*0080*/  LDCU.64 UR12, c[0x0][0x358] ;  /* 0x00006b00ff0c77ac */ /* 0x000ea20008000a00 */
[----:B------:R-:W0:Y:S01]  /*0090*/  LDC R30, c[0x0][0x360] ;  /* 0x0000d800ff1e7b82 */ /* 0x000e220000000800 */
[----:B-1----:R-:W-:Y:S01]  /*00a0*/  UISETP.GE.AND UP0, UPT, UR17, 0x1, UPT ;  /* 0x000000011100788c */ /* 0x002fe2000bf06270 */
[----:B0-----:R-:W-:-:S05]  /*00b0*/  IMAD R30, R30, UR4, R3 ;  /* 0x000000041e1e7c24 */ /* 0x001fca000f8e0203 */
[----:B------:R-:W-:-:S03]  /*00c0*/  SHF.R.U32.HI R30, RZ, 0x5, R30 ;  /* 0x00000005ff1e7819 */ /* 0x000fc6000001161e */
[----:B--2---:R-:W-:Y:S05]  /*00d0*/  BRA.U !UP0, `(.L_x_0) ;  /* 0x0000000d08387547 */ /* 0x004fea000b800000 */
[----:B------:R-:W-:Y:S02]  /*00e0*/  UISETP.GE.U32.AND UP1, UPT, UR17, 0x31, UPT ;  /* 0x000000311100788c */ /* 0x000fe4000bf26070 */
[----:B------:R-:W-:Y:S01]  /*00f0*/  IMAD R0, R30, UR17, RZ ;  /* 0x000000111e007c24 */ /* 0x000fe2000f8e02ff */
[----:B------:R-:W-:Y:S01]  /*0100*/  UIADD3 UR4, UPT, UPT, UR17, -0x1, URZ ;  /* 0xffffffff11047890 */ /* 0x000fe2000fffe0ff */
[----:B------:R-:W-:Y:S01]  /*0110*/  IMAD.MOV.U32 R11, RZ, RZ, RZ ;  /* 0x000000ffff0b7224 */ /* 0x000fe200078e00ff */
[----:B------:R-:W-:Y:S01]  /*0120*/  UIADD3 UR5, UPT, UPT, UR17, -0x1, URZ ;  /* 0xffffffff11057890 */ /* 0x000fe2000fffe0ff */
[----:B------:R-:W-:Y:S01]  /*0130*/  IMAD.SHL.U32 R13, R0, 0x10, RZ ;  /* 0x00000010000d7824 */ /* 0x000fe200078e00ff */
[----:B------:R-:W-:Y:S02]  /*0140*/  ULEA.HI UR4, UR4, 0x1, URZ, 0x1c ;  /* 0x0000000104047891 */ /* 0x000fe4000f8fe0ff */
[----:B------:R-:W-:Y:S02]  /*0150*/  ULEA.HI UR5, UR5, 0x1, URZ, 0x1c ;  /* 0x0000000105057891 */ /* 0x000fe4000f8fe0ff */
[----:B------:R-:W-:-:S03]  /*0160*/  ULOP3.LUT UR10, UR4, 0x3, URZ, 0xc0, !UPT ;  /* 0x00000003040a7892 */ /* 0x000fc6000f8ec0ff */
[----:B------:R-:W-:Y:S01]  /*0170*/  UMOV UR4, URZ ;  /* 0x000000ff00047c82 */ /* 0x000fe20008000000 */
[----:B------:R-:W-:Y:S01]  /*0180*/  UISETP.NE.AND UP0, UPT, UR10, URZ, UPT ;  /* 0x000000ff0a00728c */ /* 0x000fe2000bf05270 */
[----:B------:R-:W-:Y:S10]  /*0190*/  BRA.U !UP1, `(.L_x_1) ;  /* 0x0000000909347547 */ /* 0x000ff4000b800000 */
[----:B------:R-:W0:Y:S01]  /*01a0*/  S2R R25, SR_LANEID ;  /* 0x0000000000197919 */ /* 0x000e220000000000 */
[----:B------:R-:W1:Y:S01]  /*01b0*/  LDC.64 R32, c[0x0][0x380] ;  /* 0x0000e000ff207b82 */ /* 0x000e620000000a00 */
[----:B------:R-:W2:Y:S01]  /*01c0*/  LDCU UR18, c[0x0][0x3a0] ;  /* 0x00007400ff1277ac */ /* 0x000ea20008000800 */
[----:B------:R-:W-:Y:S01]  /*01d0*/  IMAD.MOV.U32 R3, RZ, RZ, RZ ;  /* 0x000000ffff037224 */ /* 0x000fe200078e00ff */
[----:B------:R-:W-:Y:S02]  /*01e0*/  CS2R R10, SRZ ;  /* 0x00000000000a7805 */ /* 0x000fe4000001ff00 */
[----:B------:R-:W-:Y:S01]  /*01f0*/  CS2R R8, SRZ ;  /* 0x0000000000087805 */ /* 0x000fe2000001ff00 */
[----:B------:R-:W-:Y:S01]  /*0200*/  USHF.R.U32.HI UR4, URZ, 0x1, UR17 ;  /* 0x00000001ff047899 */ /* 0x000fe20008011611 */
[----:B------:R-:W-:Y:S01]  /*0210*/  CS2R R22, SRZ ;  /* 0x0000000000167805 */ /* 0x000fe2000001ff00 */
[----:B------:R-:W-:Y:S01]  /*0220*/  ULOP3.LUT UR5, UR5, 0x1ffffffc, URZ, 0xc0, !UPT ;  /* 0x1ffffffc05057892 */ /* 0x000fe2000f8ec0ff */
[----:B------:R-:W3:Y:S01]  /*0230*/  S2UR UR7, SR_CTAID.Y ;  /* 0x00000000000779c3 */ /* 0x000ee20000002600 */
[----:B------:R-:W-:Y:S01]  /*0240*/  CS2R R20, SRZ ;  /* 0x0000000000147805 */ /* 0x000fe2000001ff00 */
[----:B------:R-:W4:Y:S01]  /*0250*/  LDCU.64 UR20, c[0x0][0x388] ;  /* 0x00007100ff1477ac */ /* 0x000f220008000a00 */
[----:B--2---:R-:W-:-:S02]  /*0260*/  USHF.R.U32.HI UR6, URZ, 0x1, UR18 ;  /* 0x00000001ff067899 */ /* 0x004fc40008011612 */
[----:B------:R-:W-:Y:S02]  /*0270*/  UIMAD UR11, UR18, 0x30, URZ ;  /* 0x00000030120b78a4 */ /* 0x000fe4000f8e02ff */
[----:B------:R-:W-:Y:S01]  /*0280*/  USHF.L.U32 UR14, UR18, 0x5, URZ ;  /* 0x00000005120e7899 */ /* 0x000fe200080006ff */
[----:B-1----:R-:W-:Y:S01]  /*0290*/  IMAD.WIDE.U32 R6, R13, 0x2, R32 ;  /* 0x000000020d067825 */ /* 0x002fe200078e0020 */
[----:B------:R-:W-:Y:S01]  /*02a0*/  USHF.L.U32 UR15, UR18, 0x4, URZ ;  /* 0x00000004120f7899 */ /* 0x000fe200080006ff */
[----:B0-----:R-:W-:Y:S01]  /*02b0*/  LOP3.LUT R2, R25, 0x3, RZ, 0xc0, !PT ;  /* 0x0000000319027812 */ /* 0x001fe200078ec0ff */
[----:B---3--:R-:W-:Y:S01]  /*02c0*/  USHF.L.U32 UR7, UR7, 0x4, URZ ;  /* 0x0000000407077899 */ /* 0x008fe200080006ff */
[----:B------:R-:W-:-:S05]  /*02d0*/  SHF.R.U32.HI R25, RZ, 0x2, R25 ;  /* 0x00000002ff197819 */ /* 0x000fca0000011619 */
[----:B------:R-:W-:Y:S01]  /*02e0*/  IMAD.WIDE.U32 R4, R25, UR4, R2 ;  /* 0x0000000419047c25 */ /* 0x000fe2000f8e0002 */
[----:B------:R-:W-:-:S03]  /*02f0*/  UMOV UR4, URZ ;  /* 0x000000ff00047c82 */ /* 0x000fc60008000000 */
[----:B------:R-:W-:Y:S01]  /*0300*/  IMAD.WIDE.U32 R24, R25, UR6, R2 ;  /* 0x0000000619187c25 */ /* 0x000fe2000f8e0002 */
[----:B------:R-:W-:Y:S01]  /*0310*/  IADD3 R2, P0, PT, R6, 0x40, RZ ;  /* 0x0000004006027810 */ /* 0x000fe20007f1e0ff */
[----:B------:R-:W-:Y:S01]  /*0320*/  UIADD3 UR6, UPT, UPT, -UR5, URZ, URZ ;  /* 0x000000ff05067290 */ /* 0x000fe2000fffe1ff */
[C---:B------:R-:W-:Y:S01]  /*0330*/  SHF.L.U64.HI R3, R4.reuse, 0x2, R5 ;  /* 0x0000000204037819 */ /* 0x040fe20000010205 */
[----:B------:R-:W-:Y:S01]  /*0340*/  IMAD.SHL.U32 R4, R4, 0x4, RZ ;  /* 0x0000000404047824 */ /* 0x000fe200078e00ff */
[C---:B------:R-:W-:Y:S01]  /*0350*/  SHF.L.U64.HI R5, R24.reuse, 0x2, R25 ;  /* 0x0000000218057819 */ /* 0x040fe20000010219 */
[----:B------:R-:W-:Y:S01]  /*0360*/  IMAD.SHL.U32 R24, R24, 0x4, RZ ;  /* 0x0000000418187824 */ /* 0x000fe200078e00ff */
[----:B------:R-:W-:Y:S01]  /*0370*/  MOV R25, R13 ;  /* 0x0000000d00197202 */ /* 0x000fe20000000f00 */
[----:B------:R-:W-:Y:S01]  /*0380*/  IMAD.X R0, RZ, RZ, R7, P0 ;  /* 0x000000ffff007224 */ /* 0x000fe200000e0607 */
[----:B----4-:R-:W-:-:S06]  /*0390*/  UMOV UR5, URZ ;  /* 0x000000ff00057c82 */ /* 0x010fcc0008000000 */
.L_x_2:
[----:B------:R-:W-:Y:S01]  /*03a0*/  UIADD3 UR8, UP1, UPT, UR7, UR5, URZ ;  /* 0x0000000507087290 */ /* 0x000fe2000ff3e0ff */
[----:B------:R-:W-:-:S03]  /*03b0*/  IMAD.U32 R7, RZ, RZ, UR18 ;  /* 0x00000012ff077e24 */ /* 0x000fc6000f8e00ff */
[----:B------:R-:W-:Y:S02]  /*03c0*/  ULEA.HI.X.SX32 UR9, UR5, URZ, 0x1, UP1 ;  /* 0x000000ff05097291 */ /* 0x000fe400088f0eff */
[----:B------:R-:W-:-:S04]  /*03d0*/  ULEA UR16, UP1, UR8, UR20, 0x1 ;  /* 0x0000001408107291 */ /* 0x000fc8000f8208ff */
[----:B------:R-:W-:Y:S02]  /*03e0*/  ULEA.HI.X UR8, UR8, UR21, UR9, 0x1, UP1 ;  /* 0x0000001508087291 */ /* 0x000fe400088f0c09 */
[----:B------:R-:W-:-:S04]  /*03f0*/  IADD3 R28, P0, PT, R24, UR16, RZ ;  /* 0x00000010181c7c10 */ /* 0x000fc8000ff1e0ff */
[----:B------:R-:W-:-:S03]  /*0400*/  IADD3.X R29, PT, PT, R5, UR8, RZ, P0, !PT ;  /* 0x00000008051d7c10 */ /* 0x000fc600087fe4ff */
[----:B------:R-:W-:Y:S02]  /*0410*/  IMAD.WIDE.U32 R6, R7, 0x10, R28 ;  /* 0x0000001007067825 */ /* 0x000fe400078e001c */
[----:B------:R-:W2:Y:S04]  /*0420*/  LDG.E R18, desc[UR12][R28.64] ;  /* 0x0000000c1c127981 */ /* 0x000ea8000c1e1900 */
[----:B------:R-:W3:Y:S04]  /*0430*/  LDG.E R19, desc[UR12][R6.64] ;  /* 0x0000000c06137981 */ /* 0x000ee8000c1e1900 */
[----:B------:R0:W4:Y:S01]  /*0440*/  LDG.E R31, desc[UR12][R28.64+0x10] ;  /* 0x0000100c1c1f7981 */ /* 0x000122000c1e1900 */
[----:B------:R-:W-:-:S03]  /*0450*/  IMAD.WIDE.U32 R12, R25, 0x2, R32 ;  /* 0x00000002190c7825 */ /* 0x000fc600078e0020 */
[----:B------:R-:W5:Y:S01]  /*0460*/  LDG.E R36, desc[UR12][R6.64+0x10] ;  /* 0x0000100c06247981 */ /* 0x000f62000c1e1900 */
[----:B------:R-:W-:Y:S01]  /*0470*/  IMAD.U32 R17, RZ, RZ, UR17 ;  /* 0x00000011ff117e24 */ /* 0x000fe2000f8e00ff */
[----:B------:R-:W-:-:S05]  /*0480*/  IADD3 R26, P0, PT, R12, R4, RZ ;  /* 0x000000040c1a7210 */ /* 0x000fca0007f1e0ff */
[----:B------:R-:W-:Y:S02]  /*0490*/  IMAD.X R27, R13, 0x1, R3, P0 ;  /* 0x000000010d1b7824 */ /* 0x000fe400000e0603 */
[----:B------:R-:W-:-:S03]  /*04a0*/  IMAD.WIDE.U32 R16, R17, 0x10, R26 ;  /* 0x0000001011107825 */ /* 0x000fc600078e001a */
[----:B------:R-:W5:Y:S04]  /*04b0*/  LDG.E R12, desc[UR12][R26.64] ;  /* 0x0000000c1a0c7981 */ /* 0x000f68000c1e1900 */
[----:B------:R1:W5:Y:S04]  /*04c0*/  LDG.E R14, desc[UR12][R26.64+0x10] ;  /* 0x0000100c1a0e7981 */ /* 0x000368000c1e1900 */
[----:B------:R-:W5:Y:S04]  /*04d0*/  LDG.E R13, desc[UR12][R16.64] ;  /* 0x0000000c100d7981 */ /* 0x000f68000c1e1900 */
[----:B------:R-:W5:Y:S01]  /*04e0*/  LDG.E R15, desc[UR12][R16.64+0x10] ;  /* 0x0000100c100f7981 */ /* 0x000f62000c1e1900 */
[----:B------:R-:W-:Y:S01]  /*04f0*/  UIADD3 UR8, UP1, UPT, UR7, UR15, URZ ;  /* 0x0000000f07087290 */ /* 0x000fe2000ff3e0ff */
[----:B0-----:R-:W-:-:S03]  /*0500*/  IMAD.U32 R29, RZ, RZ, UR18 ;  /* 0x00000012ff1d7e24 */ /* 0x001fc6000f8e00ff */
[----:B------:R-:W-:Y:S02]  /*0510*/  ULEA.HI.X.SX32 UR9, UR15, URZ, 0x1, UP1 ;  /* 0x000000ff0f097291 */ /* 0x000fe400088f0eff */
[----:B------:R-:W-:-:S04]  /*0520*/  ULEA UR16, UP1, UR8, UR20, 0x1 ;  /* 0x0000001408107291 */ /* 0x000fc8000f8208ff */
[----:B------:R-:W-:Y:S02]  /*0530*/  ULEA.HI.X UR8, UR8, UR21, UR9, 0x1, UP1 ;  /* 0x0000001508087291 */ /* 0x000fe400088f0c09 */
[----:B------:R-:W-:-:S04]  /*0540*/  IADD3 R34, P0, PT, R24, UR16, RZ ;  /* 0x0000001018227c10 */ /* 0x000fc8000ff1e0ff */
[----:B------:R-:W-:-:S03]  /*0550*/  IADD3.X R35, PT, PT, R5, UR8, RZ, P0, !PT ;  /* 0x0000000805237c10 */ /* 0x000fc600087fe4ff */
[----:B------:R-:W-:Y:S02]  /*0560*/  IMAD.WIDE.U32 R28, R29, 0x10, R34 ;  /* 0x000000101d1c7825 */ /* 0x000fe400078e0022 */
[----:B------:R-:W5:Y:S04]  /*0570*/  LDG.E R17, desc[UR12][R34.64] ;  /* 0x0000000c22117981 */ /* 0x000f68000c1e1900 */
[----:B------:R-:W5:Y:S01]  /*0580*/  LDG.E R16, desc[UR12][R28.64] ;  /* 0x0000000c1c107981 */ /* 0x000f62000c1e1900 */
[----:B-1----:R-:W-:Y:S02]  /*0590*/  IADD3 R26, P0, PT, R2, R4, RZ ;  /* 0x00000004021a7210 */ /* 0x002fe40007f1e0ff */
[----:B------:R-:W-:-:S03]  /*05a0*/  MOV R37, UR17 ;  /* 0x0000001100257c02 */ /* 0x000fc60008000f00 */
[----:B------:R-:W-:Y:S01]  /*05b0*/  IMAD.X R27, R0, 0x1, R3, P0 ;  /* 0x00000001001b7824 */ /* 0x000fe200000e0603 */
[----:B--2---:R-:W-:Y:S04]  /*05c0*/  MOVM.16.MT88 R18, R18 ;  /* 0x000000001212723a */ /* 0x004fe80000000000 */
[----:B---3--:R-:W0:Y:S04]  /*05d0*/  MOVM.16.MT88 R19, R19 ;  /* 0x000000001313723a */ /* 0x008e280000000000 */
[----:B----4-:R-:W-:Y:S04]  /*05e0*/  MOVM.16.MT88 R6, R31 ;  /* 0x000000001f06723a */ /* 0x010fe80000000000 */
[----:B-----5:R1:W2:Y:S02]  /*05f0*/  MOVM.16.MT88 R7, R36 ;  /* 0x000000002407723a */ /* 0x0202a40000000000 */
[----:B-1----:R-:W-:Y:S01]  /*0600*/  IMAD.WIDE.U32 R36, R37, 0x10, R26 ;  /* 0x0000001025247825 */ /* 0x002fe200078e001a */
[C---:B0-----:R-:W-:Y:S01]  /*0610*/  HMMA.16816.F32 R20, R12.reuse, R18, R20 ;  /* 0x000000120c14723c */ /* 0x041fe20000001814 */
[----:B------:R0:W3:Y:S04]  /*0620*/  LDG.E R19, desc[UR12][R34.64+0x10] ;  /* 0x0000100c22137981 */ /* 0x0000e8000c1e1900 */
[----:B------:R-:W4:Y:S03]  /*0630*/  LDG.E R18, desc[UR12][R28.64+0x10] ;  /* 0x0000100c1c127981 */ /* 0x000f26000c1e1900 */
[----:B--2---:R-:W-:Y:S01]  /*0640*/  HMMA.16816.F32 R12, R12, R6, R8 ;  /* 0x000000060c0c723c */ /* 0x004fe20000001808 */
[----:B------:R-:W2:Y:S04]  /*0650*/  LDG.E R8, desc[UR12][R26.64+-0x20] ;  /* 0xffffe00c1a087981 */ /* 0x000ea8000c1e1900 */
[----:B------:R-:W2:Y:S04]  /*0660*/  LDG.E R10, desc[UR12][R26.64+-0x10] ;  /* 0xfffff00c1a0a7981 */ /* 0x000ea8000c1e1900 */
[----:B------:R-:W2:Y:S04]  /*0670*/  LDG.E R9, desc[UR12][R36.64+-0x20] ;  /* 0xffffe00c24097981 */ /* 0x000ea8000c1e1900 */
[----:B------:R-:W2:Y:S01]  /*0680*/  LDG.E R11, desc[UR12][R36.64+-0x10] ;  /* 0xfffff00c240b7981 */ /* 0x000ea2000c1e1900 */
[----:B------:R-:W-:-:S04]  /*0690*/  UIADD3 UR8, UP1, UPT, UR7, UR14, URZ ;  /* 0x0000000e07087290 */ /* 0x000fc8000ff3e0ff */
[----:B------:R-:W-:Y:S02]  /*06a0*/  ULEA.HI.X.SX32 UR9, UR14, URZ, 0x1, UP1 ;  /* 0x000000ff0e097291 */ /* 0x000fe400088f0eff */
[----:B------:R-:W-:-:S04]  /*06b0*/  ULEA UR16, UP1, UR8, UR20, 0x1 ;  /* 0x0000001408107291 */ /* 0x000fc8000f8208ff */
[----:B------:R-:W-:Y:S02]  /*06c0*/  ULEA.HI.X UR8, UR8, UR21, UR9, 0x1, UP1 ;  /* 0x0000001508087291 */ /* 0x000fe400088f0c09 */
[----:B0-----:R-:W-:Y:S01]  /*06d0*/  IADD3 R34, P0, PT, R24, UR16, RZ ;  /* 0x0000001018227c10 */ /* 0x001fe2000ff1e0ff */
[----:B------:R-:W-:-:S03]  /*06e0*/  IMAD.U32 R39, RZ, RZ, UR18 ;  /* 0x00000012ff277e24 */ /* 0x000fc6000f8e00ff */
[----:B------:R-:W-:Y:S01]  /*06f0*/  IADD3.X R35, PT, PT, R5, UR8, RZ, P0, !PT ;  /* 0x0000000805237c10 */ /* 0x000fe200087fe4ff */
[----:B------:R-:W-:Y:S02]  /*0700*/  MOVM.16.MT88 R6, R17 ;  /* 0x000000001106723a */ /* 0x000fe40000000000 */
[----:B------:R-:W-:Y:S02]  /*0710*/  IMAD.WIDE.U32 R38, R39, 0x10, R34 ;  /* 0x0000001027267825 */ /* 0x000fe400078e0022 */
[----:B------:R0:W2:Y:S04]  /*0720*/  MOVM.16.MT88 R7, R16 ;  /* 0x000000001007723a */ /* 0x0000a80000000000 */
[----:B------:R-:W5:Y:S04]  /*0730*/  LDG.E R29, desc[UR12][R34.64] ;  /* 0x0000000c221d7981 */ /* 0x000f68000c1e1900 */
[----:B------:R-:W5:Y:S04]  /*0740*/  LDG.E R28, desc[UR12][R38.64] ;  /* 0x0000000c261c7981 */ /* 0x000f68000c1e1900 */
[----:B0-----:R-:W5:Y:S04]  /*0750*/  LDG.E R16, desc[UR12][R26.64] ;  /* 0x0000000c1a107981 */ /* 0x001f68000c1e1900 */
[----:B------:R-:W5:Y:S01]  /*0760*/  LDG.E R17, desc[UR12][R36.64] ;  /* 0x0000000c24117981 */ /* 0x000f62000c1e1900 */
[----:B--2---:R-:W-:Y:S03]  /*0770*/  HMMA.16816.F32 R20, R8, R6, R20 ;  /* 0x000000060814723c */ /* 0x004fe60000001814 */
[----:B---3--:R0:W-:Y:S04]  /*0780*/  MOVM.16.MT88 R6, R19 ;  /* 0x000000001306723a */ /* 0x0081e80000000000 */
[----:B----4-:R1:W2:Y:S04]  /*0790*/  MOVM.16.MT88 R7, R18 ;  /* 0x000000001207723a */ /* 0x0102a80000000000 */
[----:B0-----:R-:W3:Y:S04]  /*07a0*/  LDG.E R19, desc[UR12][R36.64+0x10] ;  /* 0x0000100c24137981 */ /* 0x001ee8000c1e1900 */
[----:B-1----:R-:W3:Y:S01]  /*07b0*/  LDG.E R18, desc[UR12][R26.64+0x10] ;  /* 0x0000100c1a127981 */ /* 0x002ee2000c1e1900 */
[----:B------:R-:W-:-:S04]  /*07c0*/  UIADD3 UR8, UP1, UPT, UR7, UR11, URZ ;  /* 0x0000000b07087290 */ /* 0x000fc8000ff3e0ff */
[----:B------:R-:W-:Y:S02]  /*07d0*/  ULEA.HI.X.SX32 UR9, UR11, URZ, 0x1, UP1 ;  /* 0x000000ff0b097291 */ /* 0x000fe400088f0eff */
[----:B------:R-:W-:Y:S01]  /*07e0*/  ULEA UR16, UP1, UR8, UR20, 0x1 ;  /* 0x0000001408107291 */ /* 0x000fe2000f8208ff */
[----:B--2---:R-:W-:Y:S01]  /*07f0*/  HMMA.16816.F32 R12, R8, R6, R12 ;  /* 0x00000006080c723c */ /* 0x004fe2000000180c */
[----:B-----5:R0:W-:Y:S04]  /*0800*/  MOVM.16.MT88 R6, R29 ;  /* 0x000000001d06723a */ /* 0x0201e80000000000 */
[----:B------:R1:W3:Y:S01]  /*0810*/  MOVM.16.MT88 R7, R28 ;  /* 0x000000001c07723a */ /* 0x0002e20000000000 */
[----:B------:R-:W-:-:S03]  /*0820*/  ULEA.HI.X UR8, UR8, UR21, UR9, 0x1, UP1 ;  /* 0x0000001508087291 */ /* 0x000fc600088f0c09 */
[----:B0-----:R-:W2:Y:S04]  /*0830*/  LDG.E R29, desc[UR12][R38.64+0x10] ;  /* 0x0000100c261d7981 */ /* 0x001ea8000c1e1900 */
[----:B-1----:R-:W4:Y:S01]  /*0840*/  LDG.E R28, desc[UR12][R34.64+0x10] ;  /* 0x0000100c221c7981 */ /* 0x002f22000c1e1900 */
[----:B------:R-:W-:Y:S01]  /*0850*/  IADD3 R8, P0, PT, R24, UR16, RZ ;  /* 0x0000001018087c10 */ /* 0x000fe2000ff1e0ff */
[----:B------:R-:W-:Y:S02]  /*0860*/  IMAD.U32 R41, RZ, RZ, UR18 ;  /* 0x00000012ff297e24 */ /* 0x000fe4000f8e00ff */
[----:B------:R-:W5:Y:S01]  /*0870*/  LDG.E R10, desc[UR12][R26.64+0x30] ;  /* 0x0000300c1a0a7981 */ /* 0x000f62000c1e1900 */
[----:B------:R-:W-:-:S03]  /*0880*/  IADD3.X R9, PT, PT, R5, UR8, RZ, P0, !PT ;  /* 0x0000000805097c10 */ /* 0x000fc600087fe4ff */
[----:B------:R-:W5:Y:S01]  /*0890*/  LDG.E R11, desc[UR12][R36.64+0x30] ;  /* 0x0000300c240b7981 */ /* 0x000f62000c1e1900 */
[----:B------:R-:W-:-:S03]  /*08a0*/  IMAD.WIDE.U32 R40, R41, 0x10, R8 ;  /* 0x0000001029287825 */ /* 0x000fc600078e0008 */
[----:B------:R-:W5:Y:S04]  /*08b0*/  LDG.E R34, desc[UR12][R8.64] ;  /* 0x0000000c08227981 */ /* 0x000f68000c1e1900 */
[----:B------:R-:W5:Y:S01]  /*08c0*/  LDG.E R31, desc[UR12][R40.64] ;  /* 0x0000000c281f7981 */ /* 0x000f62000c1e1900 */
[C---:B---3--:R-:W-:Y:S03]  /*08d0*/  HMMA.16816.F32 R20, R16.reuse, R6, R20 ;  /* 0x000000061014723c */ /* 0x048fe60000001814 */
[----:B------:R-:W3:Y:S04]  /*08e0*/  LDG.E R6, desc[UR12][R8.64+0x10] ;  /* 0x0000100c08067981 */ /* 0x000ee8000c1e1900 */
[----:B------:R-:W3:Y:S04]  /*08f0*/  LDG.E R7, desc[UR12][R40.64+0x10] ;  /* 0x0000100c28077981 */ /* 0x000ee8000c1e1900 */
[----:B------:R5:W3:Y:S04]  /*0900*/  LDG.E R8, desc[UR12][R26.64+0x20] ;  /* 0x0000200c1a087981 */ /* 0x000ae8000c1e1900 */
[----:B------:R-:W3:Y:S04]  /*0910*/  LDG.E R9, desc[UR12][R36.64+0x20] ;  /* 0x0000200c24097981 */ /* 0x000ee8000c1e1900 */
[----:B--2---:R-:W-:Y:S04]  /*0920*/  MOVM.16.MT88 R29, R29 ;  /* 0x000000001d1d723a */ /* 0x004fe80000000000 */
[----:B----4-:R-:W0:Y:S04]  /*0930*/  MOVM.16.MT88 R28, R28 ;  /* 0x000000001c1c723a */ /* 0x010e280000000000 */
[----:B-----5:R-:W-:Y:S04]  /*0940*/  MOVM.16.MT88 R26, R34 ;  /* 0x00000000221a723a */ /* 0x020fe80000000000 */
[----:B------:R-:W1:Y:S01]  /*0950*/  MOVM.16.MT88 R27, R31 ;  /* 0x000000001f1b723a */ /* 0x000e620000000000 */
[----:B0-----:R-:W-:Y:S01]  /*0960*/  HMMA.16816.F32 R12, R16, R28, R12 ;  /* 0x0000001c100c723c */ /* 0x001fe2000000180c */
[----:B------:R-:W-:-:S04]  /*0970*/  UIADD3 UR6, UPT, UPT, UR6, 0x4, URZ ;  /* 0x0000000406067890 */ /* 0x000fc8000fffe0ff */
[----:B------:R-:W-:Y:S01]  /*0980*/  UISETP.NE.AND UP1, UPT, UR6, URZ, UPT ;  /* 0x000000ff0600728c */ /* 0x000fe2000bf25270 */
[----:B------:R-:W-:Y:S01]  /*0990*/  IADD3 R2, P0, PT, R2, 0x80, RZ ;  /* 0x0000008002027810 */ /* 0x000fe20007f1e0ff */
[----:B------:R-:W-:Y:S01]  /*09a0*/  VIADD R25, R25, 0x40 ;  /* 0x0000004019197836 */ /* 0x000fe20000000000 */
[----:B------:R-:W-:-:S03]  /*09b0*/  UIADD3 UR4, UPT, UPT, UR4, 0x40, URZ ;  /* 0x0000004004047890 */ /* 0x000fc6000fffe0ff */
[----:B------:R-:W-:Y:S01]  /*09c0*/  IMAD.X R0, RZ, RZ, R0, P0 ;  /* 0x000000ffff007224 */ /* 0x000fe200000e0600 */
[----:B------:R-:W-:Y:S02]  /*09d0*/  ULEA UR11, UR18, UR11, 0x6 ;  /* 0x0000000b120b7291 */ /* 0x000fe4000f8e30ff */
[----:B------:R-:W-:Y:S02]  /*09e0*/  ULEA UR14, UR18, UR14, 0x6 ;  /* 0x0000000e120e7291 */ /* 0x000fe4000f8e30ff */
[----:B------:R-:W-:Y:S02]  /*09f0*/  ULEA UR15, UR18, UR15, 0x6 ;  /* 0x0000000f120f7291 */ /* 0x000fe4000f8e30ff */
[----:B------:R-:W-:Y:S01]  /*0a00*/  ULEA UR5, UR18, UR5, 0x6 ;  /* 0x0000000512057291 */ /* 0x000fe2000f8e30ff */
[----:B---3--:R-:W-:Y:S04]  /*0a10*/  MOVM.16.MT88 R6, R6 ;  /* 0x000000000606723a */ /* 0x008fe80000000000 */
[----:B------:R-:W0:Y:S01]  /*0a20*/  MOVM.16.MT88 R7, R7 ;  /* 0x000000000707723a */ /* 0x000e220000000000 */
[C---:B-1----:R-:W-:Y:S08]  /*0a30*/  HMMA.16816.F32 R20, R8.reuse, R26, R20 ;  /* 0x0000001a0814723c */ /* 0x042ff00000001814 */
[----:B0-----:R-:W-:Y:S01]  /*0a40*/  HMMA.16816.F32 R8, R8, R6, R12 ;  /* 0x000000060808723c */ /* 0x001fe2000000180c */
[----:B------:R-:W-:-:S04]  /*0a50*/  NOP ;  /* 0x0000000000007918 */ /* 0x000fc80000000000 */
[----:B------:R-:W-:-:S15]  /*0a60*/  BRA.U UP1, `(.L_x_2) ;  /* 0xfffffff9014c7547 */ /* 0x000fde000b83ffff */
.L_x_1:
[----:B------:R-:W-:Y:S05]  /*0a70*/  BRA.U !UP0, `(.L_x_0) ;  /* 0x0000000108d07547 */ /* 0x000fea000b800000 */
[----:B------:R-:W0:Y:S01]  /*0a80*/  S2R R0, SR_LANEID ;  /* 0x0000000000007919 */ /* 0x000e220000000000 */
[----:B------:R-:W1:Y:S01]  /*0a90*/  LDCU UR9, c[0x0][0x3a0] ;  /* 0x00007400ff0977ac */ /* 0x000e620008000800 */
[----:B------:R-:W2:Y:S01]  /*0aa0*/  S2UR UR11, SR_CTAID.Y ;  /* 0x00000000000b79c3 */ /* 0x000ea20000002600 */
[----:B------:R-:W-:Y:S01]  /*0ab0*/  MOV R13, RZ ;  /* 0x000000ff000d7202 */ /* 0x000fe20000000f00 */
[----:B------:R-:W-:Y:S01]  /*0ac0*/  USHF.R.U32.HI UR5, URZ, 0x1, UR17 ;  /* 0x00000001ff057899 */ /* 0x000fe20008011611 */
[----:B------:R-:W3:Y:S01]  /*0ad0*/  LDCU.64 UR14, c[0x0][0x388] ;  /* 0x00007100ff0e77ac */ /* 0x000ee20008000a00 */
[----:B-1----:R-:W-:Y:S02]  /*0ae0*/  USHF.R.U32.HI UR6, URZ, 0x1, UR9 ;  /* 0x00000001ff067899 */ /* 0x002fe40008011609 */
[----:B------:R-:W-:Y:S01]  /*0af0*/  UIMAD UR7, UR4, UR9, URZ ;  /* 0x00000009040772a4 */ /* 0x000fe2000f8e02ff */
[----:B0-----:R-:W-:Y:S02]  /*0b00*/  LOP3.LUT R12, R0, 0x3, RZ, 0xc0, !PT ;  /* 0x00000003000c7812 */ /* 0x001fe400078ec0ff */
[----:B------:R-:W-:Y:S01]  /*0b10*/  SHF.R.U32.HI R5, RZ, 0x2, R0 ;  /* 0x00000002ff057819 */ /* 0x000fe20000011600 */
[----:B------:R-:W-:-:S04]  /*0b20*/  IMAD R0, R30, UR17, RZ ;  /* 0x000000111e007c24 */ /* 0x000fc8000f8e02ff */
[----:B------:R-:W-:Y:S01]  /*0b30*/  IMAD.WIDE.U32 R2, R5, UR5, R12 ;  /* 0x0000000505027c25 */ /* 0x000fe2000f8e000c */
[----:B------:R-:W-:-:S03]  /*0b40*/  UIADD3 UR5, UPT, UPT, -UR10, URZ, URZ ;  /* 0x000000ff0a057290 */ /* 0x000fc6000fffe1ff */
[----:B------:R-:W-:-:S04]  /*0b50*/  IMAD.WIDE.U32 R12, R5, UR6, R12 ;  /* 0x00000006050c7c25 */ /* 0x000fc8000f8e000c */
[----:B------:R-:W-:Y:S01]  /*0b60*/  IMAD.SHL.U32 R0, R0, 0x10, RZ ;  /* 0x0000001000007824 */ /* 0x000fe200078e00ff */
[----:B------:R-:W-:-:S03]  /*0b70*/  SHF.L.U64.HI R32, R12, 0x2, R13 ;  /* 0x000000020c207819 */ /* 0x000fc6000001020d */
[----:B------:R-:W-:Y:S01]  /*0b80*/  VIADD R14, R0, UR4 ;  /* 0x00000004000e7c36 */ /* 0x000fe20008000000 */
[----:B--23--:R-:W-:-:S07]  /*0b90*/  SHF.L.U64.HI R0, R2, 0x2, R3 ;  /* 0x0000000202007819 */ /* 0x00cfce0000010203 */
.L_x_3:
[----:B------:R-:W-:Y:S01]  /*0ba0*/  ULEA UR4, UP0, UR11, UR7, 0x4 ;  /* 0x000000070b047291 */ /* 0x000fe2000f8020ff */
[----:B------:R-:W0:Y:S01]  /*0bb0*/  LDC.64 R4, c[0x0][0x380] ;  /* 0x0000e000ff047b82 */ /* 0x000e220000000a00 */
[----:B------:R-:W-:Y:S02]  /*0bc0*/  IMAD.U32 R27, RZ, RZ, UR9 ;  /* 0x00000009ff1b7e24 */ /* 0x000fe4000f8e00ff */
[----:B------:R-:W-:Y:S02]  /*0bd0*/  ULEA.HI.X.SX32 UR6, UR7, URZ, 0x1, UP0 ;  /* 0x000000ff07067291 */ /* 0x000fe400080f0eff */
[----:B------:R-:W-:-:S04]  /*0be0*/  ULEA UR8, UP0, UR4, UR14, 0x1 ;  /* 0x0000000e04087291 */ /* 0x000fc8000f8008ff */
[----:B------:R-:W-:Y:S02]  /*0bf0*/  ULEA.HI.X UR4, UR4, UR15, UR6, 0x1, UP0 ;  /* 0x0000000f04047291 */ /* 0x000fe400080f0c06 */
[----:B------:R-:W-:-:S04]  /*0c00*/  LEA R24, P0, R12, UR8, 0x2 ;  /* 0x000000080c187c11 */ /* 0x000fc8000f8010ff */
[----:B------:R-:W-:-:S03]  /*0c10*/  IADD3.X R25, PT, PT, R32, UR4, RZ, P0, !PT ;  /* 0x0000000420197c10 */ /* 0x000fc600087fe4ff */
[----:B------:R-:W-:Y:S02]  /*0c20*/  IMAD.WIDE.U32 R26, R27, 0x10, R24 ;  /* 0x000000101b1a7825 */ /* 0x000fe400078e0018 */
[----:B------:R-:W2:Y:S04]  /*0c30*/  LDG.E R15, desc[UR12][R24.64] ;  /* 0x0000000c180f7981 */ /* 0x000ea8000c1e1900 */
[----:B------:R2:W3:Y:S04]  /*0c40*/  LDG.E R29, desc[UR12][R24.64+0x10] ;  /* 0x0000100c181d7981 */ /* 0x0004e8000c1e1900 */
[----:B------:R-:W4:Y:S04]  /*0c50*/  LDG.E R28, desc[UR12][R26.64] ;  /* 0x0000000c1a1c7981 */ /* 0x000f28000c1e1900 */
[----:B------:R3:W5:Y:S01]  /*0c60*/  LDG.E R31, desc[UR12][R26.64+0x10] ;  /* 0x0000100c1a1f7981 */ /* 0x000762000c1e1900 */
[----:B0-----:R-:W-:Y:S01]  /*0c70*/  IMAD.WIDE.U32 R4, R14, 0x2, R4 ;  /* 0x000000020e047825 */ /* 0x001fe200078e0004 */
[----:B------:R-:W-:-:S02]  /*0c80*/  MOV R19, UR17 ;  /* 0x0000001100137c02 */ /* 0x000fc40008000f00 */
[----:B------:R-:W-:-:S05]  /*0c90*/  LEA R16, P0, R2, R4, 0x2 ;  /* 0x0000000402107211 */ /* 0x000fca00078010ff */
[----:B------:R-:W-:Y:S02]  /*0ca0*/  IMAD.X R17, R5, 0x1, R0, P0 ;  /* 0x0000000105117824 */ /* 0x000fe400000e0600 */
[----:B------:R-:W-:-:S03]  /*0cb0*/  IMAD.WIDE.U32 R18, R19, 0x10, R16 ;  /* 0x0000001013127825 */ /* 0x000fc600078e0010 */
[----:B------:R-:W5:Y:S04]  /*0cc0*/  LDG.E R4, desc[UR12][R16.64] ;  /* 0x0000000c10047981 */ /* 0x000f68000c1e1900 */
[----:B------:R-:W5:Y:S04]  /*0cd0*/  LDG.E R6, desc[UR12][R16.64+0x10] ;  /* 0x0000100c10067981 */ /* 0x000f68000c1e1900 */
[----:B------:R-:W5:Y:S04]  /*0ce0*/  LDG.E R5, desc[UR12][R18.64] ;  /* 0x0000000c12057981 */ /* 0x000f68000c1e1900 */
[----:B------:R-:W5:Y:S01]  /*0cf0*/  LDG.E R7, desc[UR12][R18.64+0x10] ;  /* 0x0000100c12077981 */ /* 0x000f62000c1e1900 */
[----:B------:R-:W-:Y:S01]  /*0d00*/  UIADD3 UR5, UPT, UPT, UR5, 0x1, URZ ;  /* 0x0000000105057890 */ /* 0x000fe2000fffe0ff */
[----:B------:R-:W-:Y:S01]  /*0d10*/  VIADD R14, R14, 0x10 ;  /* 0x000000100e0e7836 */ /* 0x000fe20000000000 */
[----:B------:R-:W-:-:S02]  /*0d20*/  ULEA UR7, UR9, UR7, 0x4 ;  /* 0x0000000709077291 */ /* 0x000fc4000f8e20ff */
[----:B------:R-:W-:Y:S01]  /*0d30*/  UISETP.NE.AND UP0, UPT, UR5, URZ, UPT ;  /* 0x000000ff0500728c */ /* 0x000fe2000bf05270 */
[----:B--2---:R-:W-:Y:S04]  /*0d40*/  MOVM.16.MT88 R24, R15 ;  /* 0x000000000f18723a */ /* 0x004fe80000000000 */
[----:B---3--:R-:W-:Y:S04]  /*0d50*/  MOVM.16.MT88 R26, R29 ;  /* 0x000000001d1a723a */ /* 0x008fe80000000000 */
[----:B----4-:R-:W0:Y:S04]  /*0d60*/  MOVM.16.MT88 R25, R28 ;  /* 0x000000001c19723a */ /* 0x010e280000000000 */
[----:B-----5:R-:W1:Y:S01]  /*0d70*/  MOVM.16.MT88 R27, R31 ;  /* 0x000000001f1b723a */ /* 0x020e620000000000 */
[C---:B0-----:R-:W-:Y:S08]  /*0d80*/  HMMA.16816.F32 R20, R4.reuse, R24, R20 ;  /* 0x000000180414723c */ /* 0x041ff00000001814 */
[----:B-1----:R-:W-:Y:S01]  /*0d90*/  HMMA.16816.F32 R8, R4, R26, R8 ;  /* 0x0000001a0408723c */ /* 0x002fe20000001808 */
[----:B------:R-:W-:-:S04]  /*0da0*/  NOP ;  /* 0x0000000000007918 */ /* 0x000fc80000000000 */
[----:B------:R-:W-:-:S15]  /*0db0*/  BRA.U UP0, `(.L_x_3) ;  /* 0xfffffffd00787547 */ /* 0x000fde000b83ffff */
.L_x_0:
[----:B------:R-:W0:Y:S01]  /*0dc0*/  S2R R2, SR_LANEID ;  /* 0x0000000000027919 */ /* 0x000e220000000000 */
[----:B------:R-:W1:Y:S01]  /*0dd0*/  LDC R3, c[0x0][0x3a0] ;  /* 0x0000e800ff037b82 */ /* 0x000e620000000800 */
[----:B------:R-:W2:Y:S01]  /*0de0*/  LDCU.64 UR4, c[0x0][0x390] ;  /* 0x00007200ff0477ac */ /* 0x000ea20008000a00 */
[----:B------:R-:W3:Y:S01]  /*0df0*/  S2R R7, SR_CTAID.Y ;  /* 0x0000000000077919 */ /* 0x000ee20000002600 */
[----:B-1----:R-:W-:Y:S01]  /*0e00*/  IMAD R30, R30, R3, RZ ;  /* 0x000000031e1e7224 */ /* 0x002fe200078e02ff */
[----:B------:R-:W-:Y:S01]  /*0e10*/  SHF.R.U32.HI R13, RZ, 0x1, R3 ;  /* 0x00000001ff0d7819 */ /* 0x000fe20000011603 */
[----:B------:R-:W-:Y:S02]  /*0e20*/  IMAD.MOV.U32 R3, RZ, RZ, RZ ;  /* 0x000000ffff037224 */ /* 0x000fe400078e00ff */
[----:B------:R-:W-:Y:S01]  /*0e30*/  IMAD.SHL.U32 R30, R30, 0x10, RZ ;  /* 0x000000101e1e7824 */ /* 0x000fe200078e00ff */
[----:B0-----:R-:W-:Y:S02]  /*0e40*/  SHF.R.U32.HI R5, RZ, 0x2, R2 ;  /* 0x00000002ff057819 */ /* 0x001fe40000011602 */
[----:B------:R-:W-:-:S02]  /*0e50*/  LOP3.LUT R2, R2, 0x3, RZ, 0xc0, !PT ;  /* 0x0000000302027812 */ /* 0x000fc400078ec0ff */
[----:B---3--:R-:W-:-:S03]  /*0e60*/  LEA R7, P0, R7, R30, 0x4 ;  /* 0x0000001e07077211 */ /* 0x008fc600078020ff */
[----:B------:R-:W-:Y:S01]  /*0e70*/  IMAD.WIDE.U32 R4, R5, R13, R2 ;  /* 0x0000000d05047225 */ /* 0x000fe200078e0002 */
[----:B------:R-:W-:Y:S02]  /*0e80*/  LEA.HI.X.SX32 R30, R30, RZ, 0x1, P0 ;  /* 0x000000ff1e1e7211 */ /* 0x000fe400000f0eff */
[----:B--2---:R-:W-:-:S04]  /*0e90*/  LEA R3, P0, R7, UR4, 0x2 ;  /* 0x0000000407037c11 */ /* 0x004fc8000f8010ff */
[----:B------:R-:W-:Y:S02]  /*0ea0*/  LEA.HI.X R7, R7, UR5, R30, 0x2, P0 ;  /* 0x0000000507077c11 */ /* 0x000fe400080f141e */
[----:B------:R-:W-:-:S04]  /*0eb0*/  LEA R2, P0, R4, R3, 0x3 ;  /* 0x0000000304027211 */ /* 0x000fc800078018ff */
[----:B------:R-:W-:-:S03]  /*0ec0*/  LEA.HI.X R3, R4, R7, R5, 0x3, P0 ;  /* 0x0000000704037211 */ /* 0x000fc600000f1c05 */
[----:B------:R-:W-:Y:S02]  /*0ed0*/  IMAD.WIDE.U32 R4, R13, 0x40, R2 ;  /* 0x000000400d047825 */ /* 0x000fe400078e0002 */
[----:B------:R-:W-:Y:S04]  /*0ee0*/  STG.E.64 desc[UR12][R2.64], R20 ;  /* 0x0000001402007986 */ /* 0x000fe8000c101b0c */
[----:B------:R-:W-:Y:S04]  /*0ef0*/  STG.E.64 desc[UR12][R4.64], R22 ;  /* 0x0000001604007986 */ /* 0x000fe8000c101b0c */
[----:B------:R-:W-:Y:S04]  /*0f00*/  STG.E.64 desc[UR12][R2.64+0x20], R8 ;  /* 0x0000200802007986 */ /* 0x000fe8000c101b0c */
[----:B------:R-:W-:Y:S01]  /*0f10*/  STG.E.64 desc[UR12][R4.64+0x20], R10 ;  /* 0x0000200a04007986 */ /* 0x000fe2000c101b0c */
[----:B------:R-:W-:Y:S05]  /*0f20*/  EXIT ;  /* 0x000000000000794d */ /* 0x000fea0003800000 */
.L_x_4:
[----:B------:R-:W-:-:S00]  /*0f30*/  BRA `(.L_x_4) ;  /* 0xfffffffc00fc7947 */ /* 0x000fc0000383ffff */
[----:B------:R-:W-:-:S00]  /*0f40*/  NOP ;  /* 0x0000000000007918 */ /* 0x000fc00000000000 */
        /* <DEDUP_REMOVED lines=11> */
.L_x_5:


//--------------------- .nv.shared.reserved.0     --------------------------
	.section	.nv.shared.reserved.0,"aw",@nobits
	.weak		__nv_reservedSMEM_offset_0_alias
	.size		__nv_reservedSMEM_offset_0_alias, 0, 64
	.other		__nv_reservedSMEM_offset_0_alias,@"STO_CUDA_RESERVED_SHARED STV_DEFAULT"
__nv_reservedSMEM_offset_0_alias:
	.zero		0
	.zero		64


//--------------------- .nv.constant0._Z20wmma_matrix_multiplyPK6__halfS1_Pfiii --------------------------
	.section	.nv.constant0._Z20wmma_matrix_multiplyPK6__halfS1_Pfiii,"a",@progbits
	.sectionflags	@""
	.align	4
.nv.constant0._Z20wmma_matrix_multiplyPK6__halfS1_Pfiii:
	.zero		932


//--------------------- SYMBOLS --------------------------

	.type		.nv.reservedSmem.offset0,@object
	.size		.nv.reservedSmem.offset0,0x4
